//
// Generated by NVIDIA NVVM Compiler
//
// Compiler Build ID: CL-36424714
// Cuda compilation tools, release 13.0, V13.0.88
// Based on NVVM 20.0.0
//

.version 9.0
.target sm_100
.address_size 64

	// .globl	_Z11test_kernelP5Scene
.extern .func  (.param .b32 func_retval0) vprintf
(
	.param .b64 vprintf_param_0,
	.param .b64 vprintf_param_1
)
;
.global .align 1 .b8 $str[20] = {111, 98, 106, 101, 99, 116, 58, 32, 37, 100, 44, 32, 105, 100, 58, 32, 37, 100, 10};

.visible .entry _Z11test_kernelP5Scene(
	.param .u64 .ptr .align 1 _Z11test_kernelP5Scene_param_0
)
{
	.local .align 8 .b8 	__local_depot0[8];
	.reg .b64 	%SP;
	.reg .b64 	%SPL;
	.reg .b32 	%r<21>;
	.reg .b64 	%rd<17>;

	mov.u64 	%SPL, __local_depot0;
	cvta.local.u64 	%SP, %SPL;
	ld.param.u64 	%rd1, [_Z11test_kernelP5Scene_param_0];
	add.u64 	%rd2, %SP, 0;
	add.u64 	%rd3, %SPL, 0;
	cvta.to.global.u64 	%rd4, %rd1;
	ld.global.u64 	%rd5, [%rd4];
	ld.u64 	%rd6, [%rd5];
	ld.u32 	%r1, [%rd6];
	mov.b32 	%r2, 0;
	st.local.v2.u32 	[%rd3], {%r2, %r1};
	mov.u64 	%rd7, $str;
	cvta.global.u64 	%rd8, %rd7;
	{ // callseq 0, 0
	.param .b64 param0;
	st.param.b64 	[param0], %rd8;
	.param .b64 param1;
	st.param.b64 	[param1], %rd2;
	.param .b32 retval0;
	call.uni (retval0), 
	vprintf, 
	(
	param0, 
	param1
	);
	ld.param.b32 	%r3, [retval0];
	} // callseq 0
	ld.global.u64 	%rd9, [%rd4];
	ld.u64 	%rd10, [%rd9+8];
	ld.u32 	%r5, [%rd10];
	mov.b32 	%r6, 1;
	st.local.v2.u32 	[%rd3], {%r6, %r5};
	{ // callseq 1, 0
	.param .b64 param0;
	st.param.b64 	[param0], %rd8;
	.param .b64 param1;
	st.param.b64 	[param1], %rd2;
	.param .b32 retval0;
	call.uni (retval0), 
	vprintf, 
	(
	param0, 
	param1
	);
	ld.param.b32 	%r7, [retval0];
	} // callseq 1
	ld.global.u64 	%rd11, [%rd4];
	ld.u64 	%rd12, [%rd11+16];
	ld.u32 	%r9, [%rd12];
	mov.b32 	%r10, 2;
	st.local.v2.u32 	[%rd3], {%r10, %r9};
	{ // callseq 2, 0
	.param .b64 param0;
	st.param.b64 	[param0], %rd8;
	.param .b64 param1;
	st.param.b64 	[param1], %rd2;
	.param .b32 retval0;
	call.uni (retval0), 
	vprintf, 
	(
	param0, 
	param1
	);
	ld.param.b32 	%r11, [retval0];
	} // callseq 2
	ld.global.u64 	%rd13, [%rd4];
	ld.u64 	%rd14, [%rd13+24];
	ld.u32 	%r13, [%rd14];
	mov.b32 	%r14, 3;
	st.local.v2.u32 	[%rd3], {%r14, %r13};
	{ // callseq 3, 0
	.param .b64 param0;
	st.param.b64 	[param0], %rd8;
	.param .b64 param1;
	st.param.b64 	[param1], %rd2;
	.param .b32 retval0;
	call.uni (retval0), 
	vprintf, 
	(
	param0, 
	param1
	);
	ld.param.b32 	%r15, [retval0];
	} // callseq 3
	ld.global.u64 	%rd15, [%rd4];
	ld.u64 	%rd16, [%rd15+32];
	ld.u32 	%r17, [%rd16];
	mov.b32 	%r18, 4;
	st.local.v2.u32 	[%rd3], {%r18, %r17};
	{ // callseq 4, 0
	.param .b64 param0;
	st.param.b64 	[param0], %rd8;
	.param .b64 param1;
	st.param.b64 	[param1], %rd2;
	.param .b32 retval0;
	call.uni (retval0), 
	vprintf, 
	(
	param0, 
	param1
	);
	ld.param.b32 	%r19, [retval0];
	} // callseq 4
	ret;

}


// ===== COMPILED SASS (sm_100) =====

	.target	sm_100

	.elftype	@"ET_EXEC"


//--------------------- .note.nv.tkinfo           --------------------------
	.section	.note.nv.tkinfo,"",@"SHT_NOTE"
	.sectionflags	@"SHF_NOTE_NV_TKINFO"
	.tkinfo
        /*0018*/ 	.word	0x00000002
        /*0030*/ 	.string	""
        /*0030*/ 	.string	"ptxas"
        /*0030*/ 	.string	"Cuda compilation tools, release 13.0, V13.0.88"
        /*0030*/ 	.string	"Build cuda_13.0.r13.0/compiler.36424714_0"
        /*0030*/ 	.string	"-arch sm_100 -m 64 "



//--------------------- .note.nv.cuinfo           --------------------------
	.section	.note.nv.cuinfo,"",@"SHT_NOTE"
	.sectionflags	@"SHF_NOTE_NV_CUINFO"
        /*0018*/ 	.short	0x0002
        /*001a*/ 	.short	0x0064
        /*001c*/ 	.short	0x0082
	.zero		2


//--------------------- .nv.info                  --------------------------
	.section	.nv.info,"",@"SHT_CUDA_INFO"
	.align	4


	//----- nvinfo : EIATTR_REGCOUNT
	.align		4
        /*0000*/ 	.byte	0x04, 0x2f
        /*0002*/ 	.short	(.L_2 - .L_1)
	.align		4
.L_1:
        /*0004*/ 	.word	index@(_Z11test_kernelP5Scene)
        /*0008*/ 	.word	0x00000018


	//----- nvinfo : EIATTR_FRAME_SIZE
	.align		4
.L_2:
        /*000c*/ 	.byte	0x04, 0x11
        /*000e*/ 	.short	(.L_4 - .L_3)
	.align		4
.L_3:
        /*0010*/ 	.word	index@(_Z11test_kernelP5Scene)
        /*0014*/ 	.word	0x00000008


	//----- nvinfo : EIATTR_MIN_STACK_SIZE
	.align		4
.L_4:
        /*0018*/ 	.byte	0x04, 0x12
        /*001a*/ 	.short	(.L_6 - .L_5)
	.align		4
.L_5:
        /*001c*/ 	.word	index@(_Z11test_kernelP5Scene)
        /*0020*/ 	.word	0x00000008
.L_6:


//--------------------- .nv.compat                --------------------------
	.section	.nv.compat,"",@"SHT_CUDA_COMPAT_INFO"
	.align	4
        /*0000*/ 	.byte	0x02, 0x09, 0x00, 0x00, 0x02, 0x02, 0x01, 0x00, 0x02, 0x05, 0x05, 0x00, 0x03, 0x07, 0x01, 0x01
        /*0010*/ 	.byte	0x02, 0x03, 0x00, 0x00, 0x02, 0x06, 0x01, 0x00, 0x04, 0x0b, 0x08, 0x00, 0x09, 0x00, 0x00, 0x00
        /*0020*/ 	.byte	0x00, 0x00, 0x00, 0x00


//--------------------- .nv.info._Z11test_kernelP5Scene --------------------------
	.section	.nv.info._Z11test_kernelP5Scene,"",@"SHT_CUDA_INFO"
	.sectionflags	@""
	.align	4


	//----- nvinfo : EIATTR_CUDA_API_VERSION
	.align		4
        /*0000*/ 	.byte	0x04, 0x37
        /*0002*/ 	.short	(.L_8 - .L_7)
.L_7:
        /*0004*/ 	.word	0x00000082


	//----- nvinfo : EIATTR_KPARAM_INFO
	.align		4
.L_8:
        /*0008*/ 	.byte	0x04, 0x17
        /*000a*/ 	.short	(.L_10 - .L_9)
.L_9:
        /*000c*/ 	.word	0x00000000
        /*0010*/ 	.short	0x0000
        /*0012*/ 	.short	0x0000
        /*0014*/ 	.byte	0x00, 0xf5, 0x21, 0x00


	//----- nvinfo : EIATTR_SPARSE_MMA_MASK
	.align		4
.L_10:
        /*0018*/ 	.byte	0x03, 0x50
        /*001a*/ 	.short	0x0000


	//----- nvinfo : EIATTR_MAXREG_COUNT
	.align		4
        /*001c*/ 	.byte	0x03, 0x1b
        /*001e*/ 	.short	0x00ff


	//----- nvinfo : EIATTR_EXTERNS
	.align		4
        /*0020*/ 	.byte	0x04, 0x0f
        /*0022*/ 	.short	(.L_12 - .L_11)


	//   ....[0]....
	.align		4
.L_11:
        /*0024*/ 	.word	index@(vprintf)


	//----- nvinfo : EIATTR_MERCURY_ISA_VERSION
	.align		4
.L_12:
        /*0028*/ 	.byte	0x03, 0x5f
        /*002a*/ 	.short	0x0101


	//----- nvinfo : EIATTR_VRC_CTA_INIT_COUNT
	.align		4
        /*002c*/ 	.byte	0x02, 0x4a
	.zero		1
	.zero		1


	//----- nvinfo : EIATTR_SYSCALL_OFFSETS
	.align		4
        /*0030*/ 	.byte	0x04, 0x46
        /*0032*/ 	.short	(.L_14 - .L_13)


	//   ....[0]....
.L_13:
        /*0034*/ 	.word	0x00000150


	//   ....[1]....
        /*0038*/ 	.word	0x00000230


	//   ....[2]....
        /*003c*/ 	.word	0x00000310


	//   ....[3]....
        /*0040*/ 	.word	0x000003f0


	//   ....[4]....
        /*0044*/ 	.word	0x000004d0


	//----- nvinfo : EIATTR_EXIT_INSTR_OFFSETS
	.align		4
.L_14:
        /*0048*/ 	.byte	0x04, 0x1c
        /*004a*/ 	.short	(.L_16 - .L_15)


	//   ....[0]....
.L_15:
        /*004c*/ 	.word	0x000004e0


	//----- nvinfo : EIATTR_CBANK_PARAM_SIZE
	.align		4
.L_16:
        /*0050*/ 	.byte	0x03, 0x19
        /*0052*/ 	.short	0x0008


	//----- nvinfo : EIATTR_PARAM_CBANK
	.align		4
        /*0054*/ 	.byte	0x04, 0x0a
        /*0056*/ 	.short	(.L_18 - .L_17)
	.align		4
.L_17:
        /*0058*/ 	.word	index@(.nv.constant0._Z11test_kernelP5Scene)
        /*005c*/ 	.short	0x0380
        /*005e*/ 	.short	0x0008


	//----- nvinfo : EIATTR_SW_WAR
	.align		4
.L_18:
        /*0060*/ 	.byte	0x04, 0x36
        /*0062*/ 	.short	(.L_20 - .L_19)
.L_19:
        /*0064*/ 	.word	0x00000008
.L_20:


//--------------------- .nv.callgraph             --------------------------
	.section	.nv.callgraph,"",@"SHT_CUDA_CALLGRAPH"
	.align	4
	.sectionentsize	8
	.align		4
        /*0000*/ 	.word	0x00000000
	.align		4
        /*0004*/ 	.word	0xffffffff
	.align		4
        /*0008*/ 	.word	index@(_Z11test_kernelP5Scene)
	.align		4
        /*000c*/ 	.word	index@(vprintf)
	.align		4
        /*0010*/ 	.word	0x00000000
	.align		4
        /*0014*/ 	.word	0xfffffffe
	.align		4
        /*0018*/ 	.word	0x00000000
	.align		4
        /*001c*/ 	.word	0xfffffffd
	.align		4
        /*0020*/ 	.word	0x00000000
	.align		4
        /*0024*/ 	.word	0xfffffffc


//--------------------- .nv.constant4             --------------------------
	.section	.nv.constant4,"a",@progbits
	.align	8
	.align		8
.nv.constant4:
        /*0000*/ 	.dword	vprintf
	.align		8
        /*0008*/ 	.dword	$str


//--------------------- .text._Z11test_kernelP5Scene --------------------------
	.section	.text._Z11test_kernelP5Scene,"ax",@progbits
	.align	128
        .global         _Z11test_kernelP5Scene
        .type           _Z11test_kernelP5Scene,@function
        .size           _Z11test_kernelP5Scene,(.L_x_6 - _Z11test_kernelP5Scene)
        .other          _Z11test_kernelP5Scene,@"STO_CUDA_ENTRY STV_DEFAULT"
_Z11test_kernelP5Scene:
.text._Z11test_kernelP5Scene:
[----:B------:R-:W0:Y:S08]  /*0000*/  LDC R1, c[0x0][0x37c] ;  /* 0x0000df00ff017b82 */ /* 0x000e300000000800 */
[----:B------:R-:W1:Y:S01]  /*0010*/  LDC.64 R4, c[0x0][0x380] ;  /* 0x0000e000ff047b82 */ /* 0x000e620000000a00 */
[----:B------:R-:W1:Y:S01]  /*0020*/  LDCU.64 UR36, c[0x0][0x358] ;  /* 0x00006b00ff2477ac */ /* 0x000e620008000a00 */
[----:B0-----:R-:W-:Y:S01]  /*0030*/  VIADD R1, R1, 0xfffffff8 ;  /* 0xfffffff801017836 */ /* 0x001fe20000000000 */
[----:B------:R-:W0:Y:S01]  /*0040*/  LDCU UR4, c[0x0][0x2f8] ;  /* 0x00005f00ff0477ac */ /* 0x000e220008000800 */
[----:B------:R-:W-:Y:S01]  /*0050*/  IMAD.MOV.U32 R10, RZ, RZ, RZ ;  /* 0x000000ffff0a7224 */ /* 0x000fe200078e00ff */
[----:B------:R-:W-:Y:S01]  /*0060*/  MOV R2, 0x0 ;  /* 0x0000000000027802 */ /* 0x000fe20000000f00 */
[----:B------:R-:W2:Y:S01]  /*0070*/  LDCU UR5, c[0x0][0x2fc] ;  /* 0x00005f80ff0577ac */ /* 0x000ea20008000800 */
[----:B------:R-:W3:Y:S01]  /*0080*/  LDCU.64 UR6, c[0x4][0x8] ;  /* 0x01000100ff0677ac */ /* 0x000ee20008000a00 */
[----:B-1----:R-:W4:Y:S04]  /*0090*/  LDG.E.64 R4, desc[UR36][R4.64] ;  /* 0x0000002404047981 */ /* 0x002f28000c1e1b00 */
[----:B----4-:R-:W4:Y:S04]  /*00a0*/  LD.E.64 R6, desc[UR36][R4.64] ;  /* 0x0000002404067980 */ /* 0x010f28000c101b00 */
[----:B----4-:R1:W4:Y:S01]  /*00b0*/  LD.E R11, desc[UR36][R6.64] ;  /* 0x00000024060b7980 */ /* 0x010322000c101900 */
[----:B------:R1:W4:Y:S01]  /*00c0*/  LDC.64 R8, c[0x4][R2] ;  /* 0x0100000002087b82 */ /* 0x0003220000000a00 */
[----:B0-----:R-:W-:Y:S01]  /*00d0*/  IADD3 R16, P0, PT, R1, UR4, RZ ;  /* 0x0000000401107c10 */ /* 0x001fe2000ff1e0ff */
[----:B---3--:R-:W-:-:S02]  /*00e0*/  IMAD.U32 R4, RZ, RZ, UR6 ;  /* 0x00000006ff047e24 */ /* 0x008fc4000f8e00ff */
[----:B------:R-:W-:Y:S01]  /*00f0*/  IMAD.U32 R5, RZ, RZ, UR7 ;  /* 0x00000007ff057e24 */ /* 0x000fe2000f8e00ff */
[----:B--2---:R-:W-:Y:S02]  /*0100*/  IADD3.X R17, PT, PT, RZ, UR5, RZ, P0, !PT ;  /* 0x00000005ff117c10 */ /* 0x004fe400087fe4ff */
[----:B-1----:R-:W-:-:S03]  /*0110*/  MOV R6, R16 ;  /* 0x0000001000067202 */ /* 0x002fc60000000f00 */
[----:B------:R-:W-:Y:S01]  /*0120*/  IMAD.MOV.U32 R7, RZ, RZ, R17 ;  /* 0x000000ffff077224 */ /* 0x000fe200078e0011 */
[----:B----4-:R0:W-:Y:S06]  /*0130*/  STL.64 [R1], R10 ;  /* 0x0000000a01007387 */ /* 0x0101ec0000100a00 */
[----:B------:R-:W-:-:S07]  /*0140*/  LEPC R20, `(.L_x_0) ;  /* 0x000000001014794e */ /* 0x000fce0000000000 */
[----:B0-----:R-:W-:Y:S05]  /*0150*/  CALL.ABS.NOINC R8 ;  /* 0x0000000008007343 */ /* 0x001fea0003c00000 */
.L_x_0:
[----:B------:R-:W0:Y:S01]  /*0160*/  LDC.64 R12, c[0x0][0x380] ;  /* 0x0000e000ff0c7b82 */ /* 0x000e220000000a00 */
[----:B------:R-:W-:Y:S01]  /*0170*/  IMAD.MOV.U32 R10, RZ, RZ, 0x1 ;  /* 0x00000001ff0a7424 */ /* 0x000fe200078e00ff */
[----:B------:R-:W1:Y:S01]  /*0180*/  LDCU.64 UR4, c[0x4][0x8] ;  /* 0x01000100ff0477ac */ /* 0x000e620008000a00 */
[----:B0-----:R-:W2:Y:S04]  /*0190*/  LDG.E.64 R8, desc[UR36][R12.64] ;  /* 0x000000240c087981 */ /* 0x001ea8000c1e1b00 */
[----:B--2---:R-:W2:Y:S04]  /*01a0*/  LD.E.64 R8, desc[UR36][R8.64+0x8] ;  /* 0x0000082408087980 */ /* 0x004ea8000c101b00 */
[----:B--2---:R-:W2:Y:S01]  /*01b0*/  LD.E R11, desc[UR36][R8.64] ;  /* 0x00000024080b7980 */ /* 0x004ea2000c101900 */
[----:B------:R0:W3:Y:S01]  /*01c0*/  LDC.64 R14, c[0x4][R2] ;  /* 0x01000000020e7b82 */ /* 0x0000e20000000a00 */
[----:B-1----:R-:W-:Y:S01]  /*01d0*/  MOV R4, UR4 ;  /* 0x0000000400047c02 */ /* 0x002fe20008000f00 */
[----:B------:R-:W-:Y:S01]  /*01e0*/  IMAD.U32 R5, RZ, RZ, UR5 ;  /* 0x00000005ff057e24 */ /* 0x000fe2000f8e00ff */
[----:B------:R-:W-:Y:S01]  /*01f0*/  MOV R7, R17 ;  /* 0x0000001100077202 */ /* 0x000fe20000000f00 */
[----:B------:R-:W-:Y:S01]  /*0200*/  IMAD.MOV.U32 R6, RZ, RZ, R16 ;  /* 0x000000ffff067224 */ /* 0x000fe200078e0010 */
[----:B--23--:R0:W-:Y:S06]  /*0210*/  STL.64 [R1], R10 ;  /* 0x0000000a01007387 */ /* 0x00c1ec0000100a00 */
[----:B------:R-:W-:-:S07]  /*0220*/  LEPC R20, `(.L_x_1) ;  /* 0x000000001014794e */ /* 0x000fce0000000000 */
[----:B0-----:R-:W-:Y:S05]  /*0230*/  CALL.ABS.NOINC R14 ;  /* 0x000000000e007343 */ /* 0x001fea0003c00000 */
.L_x_1:
[----:B------:R-:W0:Y:S01]  /*0240*/  LDC.64 R12, c[0x0][0x380] ;  /* 0x0000e000ff0c7b82 */ /* 0x000e220000000a00 */
[----:B------:R-:W-:Y:S01]  /*0250*/  IMAD.MOV.U32 R10, RZ, RZ, 0x2 ;  /* 0x00000002ff0a7424 */ /* 0x000fe200078e00ff */
[----:B------:R-:W1:Y:S01]  /*0260*/  LDCU.64 UR4, c[0x4][0x8] ;  /* 0x01000100ff0477ac */ /* 0x000e620008000a00 */
[----:B0-----:R-:W2:Y:S04]  /*0270*/  LDG.E.64 R8, desc[UR36][R12.64] ;  /* 0x000000240c087981 */ /* 0x001ea8000c1e1b00 */
[----:B--2---:R-:W2:Y:S04]  /*0280*/  LD.E.64 R8, desc[UR36][R8.64+0x10] ;  /* 0x0000102408087980 */ /* 0x004ea8000c101b00 */
[----:B--2---:R-:W2:Y:S01]  /*0290*/  LD.E R11, desc[UR36][R8.64] ;  /* 0x00000024080b7980 */ /* 0x004ea2000c101900 */
[----:B------:R0:W3:Y:S01]  /*02a0*/  LDC.64 R14, c[0x4][R2] ;  /* 0x01000000020e7b82 */ /* 0x0000e20000000a00 */
[----:B-1----:R-:W-:Y:S01]  /*02b0*/  IMAD.U32 R4, RZ, RZ, UR4 ;  /* 0x00000004ff047e24 */ /* 0x002fe2000f8e00ff */
[----:B------:R-:W-:Y:S01]  /*02c0*/  MOV R5, UR5 ;  /* 0x0000000500057c02 */ /* 0x000fe20008000f00 */
[----:B------:R-:W-:Y:S01]  /*02d0*/  IMAD.MOV.U32 R6, RZ, RZ, R16 ;  /* 0x000000ffff067224 */ /* 0x000fe200078e0010 */
[----:B------:R-:W-:Y:S01]  /*02e0*/  MOV R7, R17 ;  /* 0x0000001100077202 */ /* 0x000fe20000000f00 */
[----:B--23--:R0:W-:Y:S06]  /*02f0*/  STL.64 [R1], R10 ;  /* 0x0000000a01007387 */ /* 0x00c1ec0000100a00 */
[----:B------:R-:W-:-:S07]  /*0300*/  LEPC R20, `(.L_x_2) ;  /* 0x000000001014794e */ /* 0x000fce0000000000 */
[----:B0-----:R-:W-:Y:S05]  /*0310*/  CALL.ABS.NOINC R14 ;  /* 0x000000000e007343 */ /* 0x001fea0003c00000 */
.L_x_2:
        /* <DEDUP_REMOVED lines=14> */
.L_x_3:
[----:B------:R-:W0:Y:S01]  /*0400*/  LDC.64 R12, c[0x0][0x380] ;  /* 0x0000e000ff0c7b82 */ /* 0x000e220000000a00 */
[----:B------:R-:W-:Y:S01]  /*0410*/  HFMA2 R10, -RZ, RZ, 0, 2.384185791015625e-07 ;  /* 0x00000004ff0a7431 */ /* 0x000fe200000001ff */
[----:B------:R-:W1:Y:S01]  /*0420*/  LDCU.64 UR4, c[0x4][0x8] ;  /* 0x01000100ff0477ac */ /* 0x000e620008000a00 */
[----:B0-----:R-:W2:Y:S04]  /*0430*/  LDG.E.64 R8, desc[UR36][R12.64] ;  /* 0x000000240c087981 */ /* 0x001ea8000c1e1b00 */
[----:B--2---:R-:W2:Y:S04]  /*0440*/  LD.E.64 R8, desc[UR36][R8.64+0x20] ;  /* 0x0000202408087980 */ /* 0x004ea8000c101b00 */
[----:B--2---:R-:W2:Y:S01]  /*0450*/  LD.E R11, desc[UR36][R8.64] ;  /* 0x00000024080b7980 */ /* 0x004ea2000c101900 */
[----:B------:R-:W0:Y:S01]  /*0460*/  LDC.64 R2, c[0x4][R2] ;  /* 0x0100000002027b82 */ /* 0x000e220000000a00 */
[----:B-1----:R-:W-:Y:S01]  /*0470*/  IMAD.U32 R4, RZ, RZ, UR4 ;  /* 0x00000004ff047e24 */ /* 0x002fe2000f8e00ff */
[----:B------:R-:W-:Y:S01]  /*0480*/  MOV R5, UR5 ;  /* 0x0000000500057c02 */ /* 0x000fe20008000f00 */
[----:B------:R-:W-:Y:S01]  /*0490*/  IMAD.MOV.U32 R6, RZ, RZ, R16 ;  /* 0x000000ffff067224 */ /* 0x000fe200078e0010 */
[----:B------:R-:W-:Y:S01]  /*04a0*/  MOV R7, R17 ;  /* 0x0000001100077202 */ /* 0x000fe20000000f00 */
[----:B0-2---:R1:W-:Y:S06]  /*04b0*/  STL.64 [R1], R10 ;  /* 0x0000000a01007387 */ /* 0x0053ec0000100a00 */
[----:B------:R-:W-:-:S07]  /*04c0*/  LEPC R20, `(.L_x_4) ;  /* 0x000000001014794e */ /* 0x000fce0000000000 */
[----:B-1----:R-:W-:Y:S05]  /*04d0*/  CALL.ABS.NOINC R2 ;  /* 0x0000000002007343 */ /* 0x002fea0003c00000 */
.L_x_4:
[----:B------:R-:W-:Y:S05]  /*04e0*/  EXIT ;  /* 0x000000000000794d */ /* 0x000fea0003800000 */
.L_x_5:
[----:B------:R-:W-:-:S00]  /*04f0*/  BRA `(.L_x_5) ;  /* 0xfffffffc00fc7947 */ /* 0x000fc0000383ffff */
[----:B------:R-:W-:-:S00]  /*0500*/  NOP ;  /* 0x0000000000007918 */ /* 0x000fc00000000000 */
[----:B------:R-:W-:-:S00]  /*0510*/  NOP ;  /* 0x0000000000007918 */ /* 0x000fc00000000000 */
[----:B------:R-:W-:-:S00]  /*0520*/  NOP ;  /* 0x0000000000007918 */ /* 0x000fc00000000000 */
[----:B------:R-:W-:-:S00]  /*0530*/  NOP ;  /* 0x0000000000007918 */ /* 0x000fc00000000000 */
[----:B------:R-:W-:-:S00]  /*0540*/  NOP ;  /* 0x0000000000007918 */ /* 0x000fc00000000000 */
[----:B------:R-:W-:-:S00]  /*0550*/  NOP ;  /* 0x0000000000007918 */ /* 0x000fc00000000000 */
[----:B------:R-:W-:-:S00]  /*0560*/  NOP ;  /* 0x0000000000007918 */ /* 0x000fc00000000000 */
[----:B------:R-:W-:-:S00]  /*0570*/  NOP ;  /* 0x0000000000007918 */ /* 0x000fc00000000000 */
.L_x_6:


//--------------------- .nv.global.init           --------------------------
	.section	.nv.global.init,"aw",@progbits
.nv.global.init:
	.type		$str,@object
	.size		$str,(.L_0 - $str)
$str:
        /*0000*/ 	.byte	0x6f, 0x62, 0x6a, 0x65, 0x63, 0x74, 0x3a, 0x20, 0x25, 0x64, 0x2c, 0x20, 0x69, 0x64, 0x3a, 0x20
        /*0010*/ 	.byte	0x25, 0x64, 0x0a, 0x00
.L_0:


//--------------------- .nv.shared.reserved.0     --------------------------
	.section	.nv.shared.reserved.0,"aw",@nobits
	.weak		__nv_reservedSMEM_offset_0_alias
	.size		__nv_reservedSMEM_offset_0_alias, 0, 64
	.other		__nv_reservedSMEM_offset_0_alias,@"STO_CUDA_RESERVED_SHARED STV_DEFAULT"
__nv_reservedSMEM_offset_0_alias:
	.zero		0
	.zero		64


//--------------------- .nv.constant0._Z11test_kernelP5Scene --------------------------
	.section	.nv.constant0._Z11test_kernelP5Scene,"a",@progbits
	.sectionflags	@""
	.align	4
.nv.constant0._Z11test_kernelP5Scene:
	.zero		904


//--------------------- SYMBOLS --------------------------

	.type		.nv.reservedSmem.offset0,@object
	.size		.nv.reservedSmem.offset0,0x4
	.type		vprintf,@function
